	.headerflags	@"EF_CUDA_TEXMODE_UNIFIED EF_CUDA_64BIT_ADDRESS EF_CUDA_ACCELERATORS EF_CUDA_SM90 EF_CUDA_VIRTUAL_SM(EF_CUDA_SM90)"
	.elftype	@"ET_EXEC"


//--------------------- .nv.info                  --------------------------
	.section	.nv.info,"",@"SHT_CUDA_INFO"
	.align	4


	//----- nvinfo : EIATTR_REGCOUNT
	.align		4
        /*0000*/ 	.byte	0x04, 0x2f
        /*0002*/ 	.short	(.L_2 - .L_1)
	.align		4
.L_1:
        /*0004*/ 	.word	index@(triton_poi_fused__native_batch_norm_legit_no_training_native_batch_norm_backward_4)
        /*0008*/ 	.word	0x0000000e


	//----- nvinfo : EIATTR_MIN_STACK_SIZE
	.align		4
.L_2:
        /*000c*/ 	.byte	0x04, 0x12
        /*000e*/ 	.short	(.L_4 - .L_3)
	.align		4
.L_3:
        /*0010*/ 	.word	index@(triton_poi_fused__native_batch_norm_legit_no_training_native_batch_norm_backward_4)
        /*0014*/ 	.word	0x00000000


	//----- nvinfo : EIATTR_FRAME_SIZE
	.align		4
.L_4:
        /*0018*/ 	.byte	0x04, 0x11
        /*001a*/ 	.short	(.L_6 - .L_5)
	.align		4
.L_5:
        /*001c*/ 	.word	index@(triton_poi_fused__native_batch_norm_legit_no_training_native_batch_norm_backward_4)
        /*0020*/ 	.word	0x00000000


	//----- nvinfo : EIATTR_MIN_STACK_SIZE
	.align		4
.L_6:
        /*0024*/ 	.byte	0x04, 0x12
        /*0026*/ 	.short	(.L_8 - .L_7)
	.align		4
.L_7:
        /*0028*/ 	.word	index@(triton_poi_fused__native_batch_norm_legit_no_training_native_batch_norm_backward_4)
        /*002c*/ 	.word	0x00000000
.L_8:


//--------------------- .nv.info.triton_poi_fused__native_batch_norm_legit_no_training_native_batch_norm_backward_4 --------------------------
	.section	.nv.info.triton_poi_fused__native_batch_norm_legit_no_training_native_batch_norm_backward_4,"",@"SHT_CUDA_INFO"
	.sectionflags	@""
	.align	4


	//----- nvinfo : EIATTR_CUDA_API_VERSION
	.align		4
        /*0000*/ 	.byte	0x04, 0x37
        /*0002*/ 	.short	(.L_10 - .L_9)
.L_9:
        /*0004*/ 	.word	0x0000007c


	//----- nvinfo : EIATTR_KPARAM_INFO
	.align		4
.L_10:
        /*0008*/ 	.byte	0x04, 0x17
        /*000a*/ 	.short	(.L_12 - .L_11)
.L_11:
        /*000c*/ 	.word	0x00000000
        /*0010*/ 	.short	0x0003
        /*0012*/ 	.short	0x0018
        /*0014*/ 	.byte	0x00, 0xf0, 0x11, 0x00


	//----- nvinfo : EIATTR_KPARAM_INFO
	.align		4
.L_12:
        /*0018*/ 	.byte	0x04, 0x17
        /*001a*/ 	.short	(.L_14 - .L_13)
.L_13:
        /*001c*/ 	.word	0x00000000
        /*0020*/ 	.short	0x0002
        /*0022*/ 	.short	0x0010
        /*0024*/ 	.byte	0x00, 0xf4, 0x21, 0x00


	//----- nvinfo : EIATTR_KPARAM_INFO
	.align		4
.L_14:
        /*0028*/ 	.byte	0x04, 0x17
        /*002a*/ 	.short	(.L_16 - .L_15)
.L_15:
        /*002c*/ 	.word	0x00000000
        /*0030*/ 	.short	0x0001
        /*0032*/ 	.short	0x0008
        /*0034*/ 	.byte	0x00, 0xf4, 0x21, 0x00


	//----- nvinfo : EIATTR_KPARAM_INFO
	.align		4
.L_16:
        /*0038*/ 	.byte	0x04, 0x17
        /*003a*/ 	.short	(.L_18 - .L_17)
.L_17:
        /*003c*/ 	.word	0x00000000
        /*0040*/ 	.short	0x0000
        /*0042*/ 	.short	0x0000
        /*0044*/ 	.byte	0x00, 0xf4, 0x21, 0x00


	//----- nvinfo : EIATTR_SPARSE_MMA_MASK
	.align		4
.L_18:
        /*0048*/ 	.byte	0x03, 0x50
        /*004a*/ 	.short	0x0000


	//----- nvinfo : EIATTR_MAXREG_COUNT
	.align		4
        /*004c*/ 	.byte	0x03, 0x1b
        /*004e*/ 	.short	0x00ff


	//----- nvinfo : EIATTR_EXIT_INSTR_OFFSETS
	.align		4
        /*0050*/ 	.byte	0x04, 0x1c
        /*0052*/ 	.short	(.L_20 - .L_19)


	//   ....[0]....
.L_19:
        /*0054*/ 	.word	0x00000160


	//   ....[1]....
        /*0058*/ 	.word	0x00000180


	//----- nvinfo : EIATTR_REQNTID
	.align		4
.L_20:
        /*005c*/ 	.byte	0x04, 0x10
        /*005e*/ 	.short	(.L_22 - .L_21)
.L_21:
        /*0060*/ 	.word	0x00000020
        /*0064*/ 	.word	0x00000001
        /*0068*/ 	.word	0x00000001


	//----- nvinfo : EIATTR_CBANK_PARAM_SIZE
	.align		4
.L_22:
        /*006c*/ 	.byte	0x03, 0x19
        /*006e*/ 	.short	0x001c


	//----- nvinfo : EIATTR_PARAM_CBANK
	.align		4
        /*0070*/ 	.byte	0x04, 0x0a
        /*0072*/ 	.short	(.L_24 - .L_23)
	.align		4
.L_23:
        /*0074*/ 	.word	index@(.nv.constant0.triton_poi_fused__native_batch_norm_legit_no_training_native_batch_norm_backward_4)
        /*0078*/ 	.short	0x0210
        /*007a*/ 	.short	0x001c


	//----- nvinfo : EIATTR_SW_WAR
	.align		4
.L_24:
        /*007c*/ 	.byte	0x04, 0x36
        /*007e*/ 	.short	(.L_26 - .L_25)
.L_25:
        /*0080*/ 	.word	0x00000008
.L_26:


//--------------------- .nv.callgraph             --------------------------
	.section	.nv.callgraph,"",@"SHT_CUDA_CALLGRAPH"
	.align	4
	.sectionentsize	8
	.align		4
        /*0000*/ 	.word	0x00000000
	.align		4
        /*0004*/ 	.word	0xffffffff
	.align		4
        /*0008*/ 	.word	0x00000000
	.align		4
        /*000c*/ 	.word	0xfffffffe
	.align		4
        /*0010*/ 	.word	0x00000000
	.align		4
        /*0014*/ 	.word	0xfffffffd
	.align		4
        /*0018*/ 	.word	0x00000000
	.align		4
        /*001c*/ 	.word	0xfffffffc


//--------------------- .nv.constant4             --------------------------
	.section	.nv.constant4,"a",@progbits
	.align	8
	.align		8
.nv.constant4:
        /*0000*/ 	.dword	_$_str


//--------------------- .text.triton_poi_fused__native_batch_norm_legit_no_training_native_batch_norm_backward_4 --------------------------
	.section	.text.triton_poi_fused__native_batch_norm_legit_no_training_native_batch_norm_backward_4,"ax",@progbits
	.align	128
        .global         triton_poi_fused__native_batch_norm_legit_no_training_native_batch_norm_backward_4
        .type           triton_poi_fused__native_batch_norm_legit_no_training_native_batch_norm_backward_4,@function
        .size           triton_poi_fused__native_batch_norm_legit_no_training_native_batch_norm_backward_4,(.L_x_1 - triton_poi_fused__native_batch_norm_legit_no_training_native_batch_norm_backward_4)
        .other          triton_poi_fused__native_batch_norm_legit_no_training_native_batch_norm_backward_4,@"STO_CUDA_ENTRY STV_DEFAULT"
triton_poi_fused__native_batch_norm_legit_no_training_native_batch_norm_backward_4:
.text.triton_poi_fused__native_batch_norm_legit_no_training_native_batch_norm_backward_4:
[----:B------:R-:W0:Y:S02]  /*0000*/  LDC R1, c[0x0][0x28] ;  /* 0x00000a00ff017b82 */ /* 0x000e240000000800 */
[----:B------:R-:W1:Y:S01]  /*0010*/  S2R R10, SR_TID.X ;  /* 0x00000000000a7919 */ /* 0x000e620000002100 */
[----:B------:R-:W2:Y:S01]  /*0020*/  LDC.64 R2, c[0x0][0x210] ;  /* 0x00008400ff027b82 */ /* 0x000ea20000000a00 */
[----:B------:R-:W-:Y:S01]  /*0030*/  ULDC.64 UR4, c[0x0][0x208] ;  /* 0x0000820000047ab9 */ /* 0x000fe20000000a00 */
[----:B------:R-:W3:Y:S06]  /*0040*/  S2R R9, SR_CTAID.X ;  /* 0x0000000000097919 */ /* 0x000eec0000002500 */
[----:B------:R-:W4:Y:S01]  /*0050*/  LDC.64 R4, c[0x0][0x218] ;  /* 0x00008600ff047b82 */ /* 0x000f220000000a00 */
[----:B------:R-:W-:-:S07]  /*0060*/  MOV R8, RZ ;  /* 0x000000ff00087202 */ /* 0x000fce0000000f00 */
[----:B------:R-:W5:Y:S01]  /*0070*/  LDC.64 R6, c[0x0][0x220] ;  /* 0x00008800ff067b82 */ /* 0x000f620000000a00 */
[----:B-1----:R-:W-:-:S04]  /*0080*/  LOP3.LUT R0, R10, 0x3, RZ, 0xc0, !PT ;  /* 0x000000030a007812 */ /* 0x002fc800078ec0ff */
[----:B---3--:R-:W-:Y:S01]  /*0090*/  LEA R9, R9, R0, 0x2 ;  /* 0x0000000009097211 */ /* 0x008fe200078e10ff */
[----:B------:R-:W-:-:S03]  /*00a0*/  HFMA2.MMA R0, -RZ, RZ, 0, 0 ;  /* 0x00000000ff007435 */ /* 0x000fc600000001ff */
[C---:B------:R-:W-:Y:S01]  /*00b0*/  ISETP.GE.AND P0, PT, R9.reuse, 0x4, PT ;  /* 0x000000040900780c */ /* 0x040fe20003f06270 */
[----:B--2---:R-:W-:-:S12]  /*00c0*/  IMAD.WIDE R2, R9, 0x4, R2 ;  /* 0x0000000409027825 */ /* 0x004fd800078e0202 */
[----:B------:R-:W2:Y:S01]  /*00d0*/  @!P0 LDG.E R0, desc[UR4][R2.64] ;  /* 0x0000000402008981 */ /* 0x000ea2000c1e1900 */
[----:B----4-:R-:W-:-:S05]  /*00e0*/  IMAD.WIDE R4, R9, 0x4, R4 ;  /* 0x0000000409047825 */ /* 0x010fca00078e0204 */
[----:B------:R-:W3:Y:S01]  /*00f0*/  @!P0 LDG.E R8, desc[UR4][R4.64] ;  /* 0x0000000404088981 */ /* 0x000ee2000c1e1900 */
[----:B------:R-:W-:Y:S01]  /*0100*/  LOP3.LUT P0, RZ, R10, 0x1c, RZ, 0xc0, !PT ;  /* 0x0000001c0aff7812 */ /* 0x000fe2000780c0ff */
[----:B-----5:R-:W-:-:S03]  /*0110*/  IMAD.WIDE R6, R9, 0x4, R6 ;  /* 0x0000000409067825 */ /* 0x020fc600078e0206 */
[----:B------:R-:W-:Y:S01]  /*0120*/  ISETP.LT.AND P0, PT, R9, 0x4, !P0 ;  /* 0x000000040900780c */ /* 0x000fe20004701270 */
[----:B--2---:R-:W-:-:S04]  /*0130*/  FADD R0, R0, 9.9999997473787516356e-06 ;  /* 0x3727c5ac00007421 */ /* 0x004fc80000000000 */
[----:B------:R-:W3:Y:S02]  /*0140*/  MUFU.RSQ R11, R0 ;  /* 0x00000000000b7308 */ /* 0x000ee40000001400 */
[----:B---3--:R-:W-:-:S06]  /*0150*/  FMUL R11, R11, R8 ;  /* 0x000000080b0b7220 */ /* 0x008fcc0000400000 */
[----:B------:R-:W-:Y:S05]  /*0160*/  @!P0 EXIT ;  /* 0x000000000000894d */ /* 0x000fea0003800000 */
[----:B------:R-:W-:Y:S01]  /*0170*/  STG.E desc[UR4][R6.64], R11 ;  /* 0x0000000b06007986 */ /* 0x000fe2000c101904 */
[----:B------:R-:W-:Y:S05]  /*0180*/  EXIT ;  /* 0x000000000000794d */ /* 0x000fea0003800000 */
.L_x_0:
[----:B------:R-:W-:-:S00]  /*0190*/  BRA `(.L_x_0) ;  /* 0xfffffffc00fc7947 */ /* 0x000fc0000383ffff */
[----:B------:R-:W-:-:S00]  /*01a0*/  NOP ;  /* 0x0000000000007918 */ /* 0x000fc00000000000 */
        /* <DEDUP_REMOVED lines=13> */
.L_x_1:


//--------------------- .nv.global.init           --------------------------
	.section	.nv.global.init,"aw",@progbits
.nv.global.init:
	.type		_$_str,@object
	.size		_$_str,(.L_0 - _$_str)
_$_str:
        /*0000*/ 	.byte	0x5f, 0x5f, 0x43, 0x55, 0x44, 0x41, 0x5f, 0x46, 0x54, 0x5a, 0x00
.L_0:


//--------------------- .nv.constant0.triton_poi_fused__native_batch_norm_legit_no_training_native_batch_norm_backward_4 --------------------------
	.section	.nv.constant0.triton_poi_fused__native_batch_norm_legit_no_training_native_batch_norm_backward_4,"a",@progbits
	.sectionflags	@""
	.align	4
.nv.constant0.triton_poi_fused__native_batch_norm_legit_no_training_native_batch_norm_backward_4:
	.zero		556
